//
// Generated by NVIDIA NVVM Compiler
//
// Compiler Build ID: CL-36424714
// Cuda compilation tools, release 13.0, V13.0.88
// Based on NVVM 20.0.0
//

.version 9.0
.target sm_100
.address_size 64

	// .globl	_Z19meanReductionKernelPKfPfii
// _ZZ19meanReductionKernelPKfPfiiE11partialSums has been demoted

.visible .entry _Z19meanReductionKernelPKfPfii(
	.param .u64 .ptr .align 1 _Z19meanReductionKernelPKfPfii_param_0,
	.param .u64 .ptr .align 1 _Z19meanReductionKernelPKfPfii_param_1,
	.param .u32 _Z19meanReductionKernelPKfPfii_param_2,
	.param .u32 _Z19meanReductionKernelPKfPfii_param_3
)
{
	.reg .pred 	%p<11>;
	.reg .b32 	%r<32>;
	.reg .b32 	%f<20>;
	.reg .b64 	%rd<9>;
	// demoted variable
	.shared .align 4 .b8 _ZZ19meanReductionKernelPKfPfiiE11partialSums[1024];
	ld.param.u64 	%rd2, [_Z19meanReductionKernelPKfPfii_param_0];
	ld.param.u64 	%rd3, [_Z19meanReductionKernelPKfPfii_param_1];
	ld.param.u32 	%r11, [_Z19meanReductionKernelPKfPfii_param_2];
	ld.param.u32 	%r12, [_Z19meanReductionKernelPKfPfii_param_3];
	mov.u32 	%r1, %ctaid.x;
	mov.u32 	%r13, %ntid.x;
	mov.u32 	%r14, %tid.x;
	mad.lo.s32 	%r2, %r1, %r13, %r14;
	setp.ge.s32 	%p1, %r2, %r12;
	@%p1 bra 	$L__BB0_7;
	mov.u32 	%r3, %tid.y;
	mov.u32 	%r4, %ctaid.y;
	mov.u32 	%r5, %ntid.y;
	mad.lo.s32 	%r31, %r4, %r5, %r3;
	setp.ge.s32 	%p2, %r31, %r11;
	mov.f32 	%f19, 0f00000000;
	@%p2 bra 	$L__BB0_4;
	mov.u32 	%r15, %nctaid.y;
	mul.lo.s32 	%r7, %r15, %r5;
	cvta.to.global.u64 	%rd1, %rd2;
	mov.f32 	%f19, 0f00000000;
$L__BB0_3:
	mad.lo.s32 	%r16, %r31, %r12, %r2;
	mul.wide.s32 	%rd4, %r16, 4;
	add.s64 	%rd5, %rd1, %rd4;
	ld.global.f32 	%f7, [%rd5];
	add.f32 	%f19, %f19, %f7;
	add.s32 	%r31, %r31, %r7;
	setp.lt.s32 	%p3, %r31, %r11;
	@%p3 bra 	$L__BB0_3;
$L__BB0_4:
	shl.b32 	%r17, %r3, 2;
	mov.u32 	%r18, _ZZ19meanReductionKernelPKfPfiiE11partialSums;
	add.s32 	%r10, %r18, %r17;
	st.shared.f32 	[%r10], %f19;
	bar.sync 	0;
	setp.gt.u32 	%p4, %r3, 31;
	@%p4 bra 	$L__BB0_7;
	ld.shared.f32 	%f8, [%r10];
	mov.b32 	%r19, %f8;
	shfl.sync.down.b32	%r20|%p5, %r19, 16, 31, -1;
	mov.b32 	%f9, %r20;
	add.f32 	%f10, %f8, %f9;
	mov.b32 	%r21, %f10;
	shfl.sync.down.b32	%r22|%p6, %r21, 8, 31, -1;
	mov.b32 	%f11, %r22;
	add.f32 	%f12, %f10, %f11;
	mov.b32 	%r23, %f12;
	shfl.sync.down.b32	%r24|%p7, %r23, 4, 31, -1;
	mov.b32 	%f13, %r24;
	add.f32 	%f14, %f12, %f13;
	mov.b32 	%r25, %f14;
	shfl.sync.down.b32	%r26|%p8, %r25, 2, 31, -1;
	mov.b32 	%f15, %r26;
	add.f32 	%f16, %f14, %f15;
	mov.b32 	%r27, %f16;
	shfl.sync.down.b32	%r28|%p9, %r27, 1, 31, -1;
	mov.b32 	%f17, %r28;
	add.f32 	%f4, %f16, %f17;
	setp.ne.s32 	%p10, %r3, 0;
	@%p10 bra 	$L__BB0_7;
	mov.u32 	%r29, %nctaid.y;
	mad.lo.s32 	%r30, %r1, %r29, %r4;
	cvta.to.global.u64 	%rd6, %rd3;
	mul.wide.u32 	%rd7, %r30, 4;
	add.s64 	%rd8, %rd6, %rd7;
	st.global.f32 	[%rd8], %f4;
$L__BB0_7:
	ret;

}


// ===== COMPILED SASS (sm_100) =====

	.target	sm_100

	.elftype	@"ET_EXEC"


//--------------------- .note.nv.tkinfo           --------------------------
	.section	.note.nv.tkinfo,"",@"SHT_NOTE"
	.sectionflags	@"SHF_NOTE_NV_TKINFO"
	.tkinfo
        /*0018*/ 	.word	0x00000002
        /*0030*/ 	.string	""
        /*0030*/ 	.string	"ptxas"
        /*0030*/ 	.string	"Cuda compilation tools, release 13.0, V13.0.88"
        /*0030*/ 	.string	"Build cuda_13.0.r13.0/compiler.36424714_0"
        /*0030*/ 	.string	"-arch sm_100 -m 64 "



//--------------------- .note.nv.cuinfo           --------------------------
	.section	.note.nv.cuinfo,"",@"SHT_NOTE"
	.sectionflags	@"SHF_NOTE_NV_CUINFO"
        /*0018*/ 	.short	0x0002
        /*001a*/ 	.short	0x0064
        /*001c*/ 	.short	0x0082
	.zero		2


//--------------------- .nv.info                  --------------------------
	.section	.nv.info,"",@"SHT_CUDA_INFO"
	.align	4


	//----- nvinfo : EIATTR_REGCOUNT
	.align		4
        /*0000*/ 	.byte	0x04, 0x2f
        /*0002*/ 	.short	(.L_1 - .L_0)
	.align		4
.L_0:
        /*0004*/ 	.word	index@(_Z19meanReductionKernelPKfPfii)
        /*0008*/ 	.word	0x0000000d


	//----- nvinfo : EIATTR_FRAME_SIZE
	.align		4
.L_1:
        /*000c*/ 	.byte	0x04, 0x11
        /*000e*/ 	.short	(.L_3 - .L_2)
	.align		4
.L_2:
        /*0010*/ 	.word	index@(_Z19meanReductionKernelPKfPfii)
        /*0014*/ 	.word	0x00000000


	//----- nvinfo : EIATTR_MIN_STACK_SIZE
	.align		4
.L_3:
        /*0018*/ 	.byte	0x04, 0x12
        /*001a*/ 	.short	(.L_5 - .L_4)
	.align		4
.L_4:
        /*001c*/ 	.word	index@(_Z19meanReductionKernelPKfPfii)
        /*0020*/ 	.word	0x00000000
.L_5:


//--------------------- .nv.compat                --------------------------
	.section	.nv.compat,"",@"SHT_CUDA_COMPAT_INFO"
	.align	4
        /*0000*/ 	.byte	0x02, 0x09, 0x00, 0x00, 0x02, 0x02, 0x01, 0x00, 0x02, 0x05, 0x05, 0x00, 0x03, 0x07, 0x01, 0x01
        /*0010*/ 	.byte	0x02, 0x03, 0x00, 0x00, 0x02, 0x06, 0x01, 0x00, 0x04, 0x0b, 0x08, 0x00, 0x09, 0x00, 0x00, 0x00
        /*0020*/ 	.byte	0x00, 0x00, 0x00, 0x00


//--------------------- .nv.info._Z19meanReductionKernelPKfPfii --------------------------
	.section	.nv.info._Z19meanReductionKernelPKfPfii,"",@"SHT_CUDA_INFO"
	.sectionflags	@""
	.align	4


	//----- nvinfo : EIATTR_CUDA_API_VERSION
	.align		4
        /*0000*/ 	.byte	0x04, 0x37
        /*0002*/ 	.short	(.L_7 - .L_6)
.L_6:
        /*0004*/ 	.word	0x00000082


	//----- nvinfo : EIATTR_KPARAM_INFO
	.align		4
.L_7:
        /*0008*/ 	.byte	0x04, 0x17
        /*000a*/ 	.short	(.L_9 - .L_8)
.L_8:
        /*000c*/ 	.word	0x00000000
        /*0010*/ 	.short	0x0003
        /*0012*/ 	.short	0x0014
        /*0014*/ 	.byte	0x00, 0xf0, 0x11, 0x00


	//----- nvinfo : EIATTR_KPARAM_INFO
	.align		4
.L_9:
        /*0018*/ 	.byte	0x04, 0x17
        /*001a*/ 	.short	(.L_11 - .L_10)
.L_10:
        /*001c*/ 	.word	0x00000000
        /*0020*/ 	.short	0x0002
        /*0022*/ 	.short	0x0010
        /*0024*/ 	.byte	0x00, 0xf0, 0x11, 0x00


	//----- nvinfo : EIATTR_KPARAM_INFO
	.align		4
.L_11:
        /*0028*/ 	.byte	0x04, 0x17
        /*002a*/ 	.short	(.L_13 - .L_12)
.L_12:
        /*002c*/ 	.word	0x00000000
        /*0030*/ 	.short	0x0001
        /*0032*/ 	.short	0x0008
        /*0034*/ 	.byte	0x00, 0xf5, 0x21, 0x00


	//----- nvinfo : EIATTR_KPARAM_INFO
	.align		4
.L_13:
        /*0038*/ 	.byte	0x04, 0x17
        /*003a*/ 	.short	(.L_15 - .L_14)
.L_14:
        /*003c*/ 	.word	0x00000000
        /*0040*/ 	.short	0x0000
        /*0042*/ 	.short	0x0000
        /*0044*/ 	.byte	0x00, 0xf5, 0x21, 0x00


	//----- nvinfo : EIATTR_SPARSE_MMA_MASK
	.align		4
.L_15:
        /*0048*/ 	.byte	0x03, 0x50
        /*004a*/ 	.short	0x0000


	//----- nvinfo : EIATTR_MAXREG_COUNT
	.align		4
        /*004c*/ 	.byte	0x03, 0x1b
        /*004e*/ 	.short	0x00ff


	//----- nvinfo : EIATTR_NUM_BARRIERS
	.align		4
        /*0050*/ 	.byte	0x02, 0x4c
        /*0052*/ 	.byte	0x01
	.zero		1


	//----- nvinfo : EIATTR_MERCURY_ISA_VERSION
	.align		4
        /*0054*/ 	.byte	0x03, 0x5f
        /*0056*/ 	.short	0x0101


	//----- nvinfo : EIATTR_COOP_GROUP_MASK_REGIDS
	.align		4
        /*0058*/ 	.byte	0x04, 0x29
        /*005a*/ 	.short	(.L_17 - .L_16)


	//   ....[0]....
.L_16:
        /*005c*/ 	.word	0xffffffff


	//   ....[1]....
        /*0060*/ 	.word	0xffffffff


	//   ....[2]....
        /*0064*/ 	.word	0xffffffff


	//   ....[3]....
        /*0068*/ 	.word	0xffffffff


	//   ....[4]....
        /*006c*/ 	.word	0xffffffff


	//----- nvinfo : EIATTR_COOP_GROUP_INSTR_OFFSETS
	.align		4
.L_17:
        /*0070*/ 	.byte	0x04, 0x28
        /*0072*/ 	.short	(.L_19 - .L_18)


	//   ....[0]....
.L_18:
        /*0074*/ 	.word	0x00000290


	//   ....[1]....
        /*0078*/ 	.word	0x000002b0


	//   ....[2]....
        /*007c*/ 	.word	0x000002d0


	//   ....[3]....
        /*0080*/ 	.word	0x000002f0


	//   ....[4]....
        /*0084*/ 	.word	0x00000310


	//----- nvinfo : EIATTR_VRC_CTA_INIT_COUNT
	.align		4
.L_19:
        /*0088*/ 	.byte	0x02, 0x4a
	.zero		1
	.zero		1


	//----- nvinfo : EIATTR_EXIT_INSTR_OFFSETS
	.align		4
        /*008c*/ 	.byte	0x04, 0x1c
        /*008e*/ 	.short	(.L_21 - .L_20)


	//   ....[0]....
.L_20:
        /*0090*/ 	.word	0x00000070


	//   ....[1]....
        /*0094*/ 	.word	0x00000260


	//   ....[2]....
        /*0098*/ 	.word	0x00000320


	//   ....[3]....
        /*009c*/ 	.word	0x00000390


	//----- nvinfo : EIATTR_CRS_STACK_SIZE
	.align		4
.L_21:
        /*00a0*/ 	.byte	0x04, 0x1e
        /*00a2*/ 	.short	(.L_23 - .L_22)
.L_22:
        /*00a4*/ 	.word	0x00000000


	//----- nvinfo : EIATTR_CBANK_PARAM_SIZE
	.align		4
.L_23:
        /*00a8*/ 	.byte	0x03, 0x19
        /*00aa*/ 	.short	0x0018


	//----- nvinfo : EIATTR_PARAM_CBANK
	.align		4
        /*00ac*/ 	.byte	0x04, 0x0a
        /*00ae*/ 	.short	(.L_25 - .L_24)
	.align		4
.L_24:
        /*00b0*/ 	.word	index@(.nv.constant0._Z19meanReductionKernelPKfPfii)
        /*00b4*/ 	.short	0x0380
        /*00b6*/ 	.short	0x0018


	//----- nvinfo : EIATTR_SW_WAR
	.align		4
.L_25:
        /*00b8*/ 	.byte	0x04, 0x36
        /*00ba*/ 	.short	(.L_27 - .L_26)
.L_26:
        /*00bc*/ 	.word	0x00000008
.L_27:


//--------------------- .nv.callgraph             --------------------------
	.section	.nv.callgraph,"",@"SHT_CUDA_CALLGRAPH"
	.align	4
	.sectionentsize	8
	.align		4
        /*0000*/ 	.word	0x00000000
	.align		4
        /*0004*/ 	.word	0xffffffff
	.align		4
        /*0008*/ 	.word	0x00000000
	.align		4
        /*000c*/ 	.word	0xfffffffe
	.align		4
        /*0010*/ 	.word	0x00000000
	.align		4
        /*0014*/ 	.word	0xfffffffd
	.align		4
        /*0018*/ 	.word	0x00000000
	.align		4
        /*001c*/ 	.word	0xfffffffc


//--------------------- .text._Z19meanReductionKernelPKfPfii --------------------------
	.section	.text._Z19meanReductionKernelPKfPfii,"ax",@progbits
	.align	128
        .global         _Z19meanReductionKernelPKfPfii
        .type           _Z19meanReductionKernelPKfPfii,@function
        .size           _Z19meanReductionKernelPKfPfii,(.L_x_4 - _Z19meanReductionKernelPKfPfii)
        .other          _Z19meanReductionKernelPKfPfii,@"STO_CUDA_ENTRY STV_DEFAULT"
_Z19meanReductionKernelPKfPfii:
.text._Z19meanReductionKernelPKfPfii:
[----:B------:R-:W-:Y:S01]  /*0000*/  LDC R1, c[0x0][0x37c] ;  /* 0x0000df00ff017b82 */ /* 0x000fe20000000800 */
[----:B------:R-:W0:Y:S07]  /*0010*/  S2R R3, SR_TID.X ;  /* 0x0000000000037919 */ /* 0x000e2e0000002100 */
[----:B------:R-:W0:Y:S01]  /*0020*/  S2UR UR6, SR_CTAID.X ;  /* 0x00000000000679c3 */ /* 0x000e220000002500 */
[----:B------:R-:W1:Y:S07]  /*0030*/  LDCU UR10, c[0x0][0x394] ;  /* 0x00007280ff0a77ac */ /* 0x000e6e0008000800 */
[----:B------:R-:W0:Y:S02]  /*0040*/  LDC R0, c[0x0][0x360] ;  /* 0x0000d800ff007b82 */ /* 0x000e240000000800 */
[----:B0-----:R-:W-:-:S05]  /*0050*/  IMAD R0, R0, UR6, R3 ;  /* 0x0000000600007c24 */ /* 0x001fca000f8e0203 */
[----:B-1----:R-:W-:-:S13]  /*0060*/  ISETP.GE.AND P0, PT, R0, UR10, PT ;  /* 0x0000000a00007c0c */ /* 0x002fda000bf06270 */
[----:B------:R-:W-:Y:S05]  /*0070*/  @P0 EXIT ;  /* 0x000000000000094d */ /* 0x000fea0003800000 */
[----:B------:R-:W0:Y:S01]  /*0080*/  S2R R9, SR_TID.Y ;  /* 0x0000000000097919 */ /* 0x000e220000002200 */
[----:B------:R-:W0:Y:S01]  /*0090*/  LDCU UR7, c[0x0][0x364] ;  /* 0x00006c80ff0777ac */ /* 0x000e220008000800 */
[----:B------:R-:W-:Y:S01]  /*00a0*/  BSSY.RECONVERGENT B0, `(.L_x_0) ;  /* 0x0000014000007945 */ /* 0x000fe20003800200 */
[----:B------:R-:W-:Y:S01]  /*00b0*/  HFMA2 R6, -RZ, RZ, 0, 0 ;  /* 0x00000000ff067431 */ /* 0x000fe200000001ff */
[----:B------:R-:W0:Y:S01]  /*00c0*/  S2R R10, SR_CTAID.Y ;  /* 0x00000000000a7919 */ /* 0x000e220000002600 */
[----:B------:R-:W1:Y:S01]  /*00d0*/  LDCU UR11, c[0x0][0x390] ;  /* 0x00007200ff0b77ac */ /* 0x000e620008000800 */
[----:B------:R-:W2:Y:S01]  /*00e0*/  LDCU.64 UR8, c[0x0][0x358] ;  /* 0x00006b00ff0877ac */ /* 0x000ea20008000a00 */
[----:B0-----:R-:W-:-:S05]  /*00f0*/  IMAD R2, R10, UR7, R9 ;  /* 0x000000070a027c24 */ /* 0x001fca000f8e0209 */
[----:B-1----:R-:W-:-:S13]  /*0100*/  ISETP.GE.AND P0, PT, R2, UR11, PT ;  /* 0x0000000b02007c0c */ /* 0x002fda000bf06270 */
[----:B--2---:R-:W-:Y:S05]  /*0110*/  @P0 BRA `(.L_x_1) ;  /* 0x0000000000300947 */ /* 0x004fea0003800000 */
[----:B------:R-:W0:Y:S01]  /*0120*/  LDC R8, c[0x0][0x374] ;  /* 0x0000dd00ff087b82 */ /* 0x000e220000000800 */
[----:B------:R-:W-:Y:S02]  /*0130*/  MOV R7, R2 ;  /* 0x0000000200077202 */ /* 0x000fe40000000f00 */
[----:B------:R-:W-:-:S05]  /*0140*/  MOV R6, RZ ;  /* 0x000000ff00067202 */ /* 0x000fca0000000f00 */
[----:B------:R-:W1:Y:S01]  /*0150*/  LDC.64 R4, c[0x0][0x380] ;  /* 0x0000e000ff047b82 */ /* 0x000e620000000a00 */
[----:B0-----:R-:W-:-:S07]  /*0160*/  IMAD R8, R8, UR7, RZ ;  /* 0x0000000708087c24 */ /* 0x001fce000f8e02ff */
.L_x_2:
[----:B------:R-:W-:-:S04]  /*0170*/  IMAD R3, R7, UR10, R0 ;  /* 0x0000000a07037c24 */ /* 0x000fc8000f8e0200 */
[----:B-1----:R-:W-:-:S06]  /*0180*/  IMAD.WIDE R2, R3, 0x4, R4 ;  /* 0x0000000403027825 */ /* 0x002fcc00078e0204 */
[----:B------:R-:W2:Y:S01]  /*0190*/  LDG.E R3, desc[UR8][R2.64] ;  /* 0x0000000802037981 */ /* 0x000ea2000c1e1900 */
[----:B------:R-:W-:-:S04]  /*01a0*/  IADD3 R7, PT, PT, R8, R7, RZ ;  /* 0x0000000708077210 */ /* 0x000fc80007ffe0ff */
[----:B------:R-:W-:Y:S01]  /*01b0*/  ISETP.GE.AND P0, PT, R7, UR11, PT ;  /* 0x0000000b07007c0c */ /* 0x000fe2000bf06270 */
[----:B--2---:R-:W-:-:S12]  /*01c0*/  FADD R6, R3, R6 ;  /* 0x0000000603067221 */ /* 0x004fd80000000000 */
[----:B------:R-:W-:Y:S05]  /*01d0*/  @!P0 BRA `(.L_x_2) ;  /* 0xfffffffc00e48947 */ /* 0x000fea000383ffff */
.L_x_1:
[----:B------:R-:W-:Y:S05]  /*01e0*/  BSYNC.RECONVERGENT B0 ;  /* 0x0000000000007941 */ /* 0x000fea0003800200 */
.L_x_0:
[----:B------:R-:W0:Y:S01]  /*01f0*/  S2UR UR5, SR_CgaCtaId ;  /* 0x00000000000579c3 */ /* 0x000e220000008800 */
[----:B------:R-:W-:Y:S01]  /*0200*/  UMOV UR4, 0x400 ;  /* 0x0000040000047882 */ /* 0x000fe20000000000 */
[----:B------:R-:W-:Y:S01]  /*0210*/  ISETP.GT.U32.AND P0, PT, R9, 0x1f, PT ;  /* 0x0000001f0900780c */ /* 0x000fe20003f04070 */
[----:B0-----:R-:W-:-:S06]  /*0220*/  ULEA UR4, UR5, UR4, 0x18 ;  /* 0x0000000405047291 */ /* 0x001fcc000f8ec0ff */
[----:B------:R-:W-:-:S05]  /*0230*/  LEA R3, R9, UR4, 0x2 ;  /* 0x0000000409037c11 */ /* 0x000fca000f8e10ff */
[----:B------:R0:W-:Y:S01]  /*0240*/  STS [R3], R6 ;  /* 0x0000000603007388 */ /* 0x0001e20000000800 */
[----:B------:R-:W-:Y:S06]  /*0250*/  BAR.SYNC.DEFER_BLOCKING 0x0 ;  /* 0x0000000000007b1d */ /* 0x000fec0000010000 */
[----:B------:R-:W-:Y:S05]  /*0260*/  @P0 EXIT ;  /* 0x000000000000094d */ /* 0x000fea0003800000 */
[----:B0-----:R-:W0:Y:S01]  /*0270*/  LDS R3, [R3] ;  /* 0x0000000003037984 */ /* 0x001e220000000800 */
[----:B------:R-:W-:-:S03]  /*0280*/  ISETP.NE.AND P0, PT, R9, RZ, PT ;  /* 0x000000ff0900720c */ /* 0x000fc60003f05270 */
[----:B0-----:R-:W0:Y:S02]  /*0290*/  SHFL.DOWN PT, R0, R3, 0x10, 0x1f ;  /* 0x0a001f0003007f89 */ /* 0x001e2400000e0000 */
[----:B0-----:R-:W-:-:S05]  /*02a0*/  FADD R0, R3, R0 ;  /* 0x0000000003007221 */ /* 0x001fca0000000000 */
[----:B------:R-:W0:Y:S02]  /*02b0*/  SHFL.DOWN PT, R5, R0, 0x8, 0x1f ;  /* 0x09001f0000057f89 */ /* 0x000e2400000e0000 */
[----:B0-----:R-:W-:-:S05]  /*02c0*/  FADD R5, R0, R5 ;  /* 0x0000000500057221 */ /* 0x001fca0000000000 */
[----:B------:R-:W0:Y:S02]  /*02d0*/  SHFL.DOWN PT, R2, R5, 0x4, 0x1f ;  /* 0x08801f0005027f89 */ /* 0x000e2400000e0000 */
[----:B0-----:R-:W-:-:S05]  /*02e0*/  FADD R2, R5, R2 ;  /* 0x0000000205027221 */ /* 0x001fca0000000000 */
[----:B------:R-:W0:Y:S02]  /*02f0*/  SHFL.DOWN PT, R7, R2, 0x2, 0x1f ;  /* 0x08401f0002077f89 */ /* 0x000e2400000e0000 */
[----:B0-----:R-:W-:-:S05]  /*0300*/  FADD R7, R2, R7 ;  /* 0x0000000702077221 */ /* 0x001fca0000000000 */
[----:B------:R0:W1:Y:S01]  /*0310*/  SHFL.DOWN PT, R4, R7, 0x1, 0x1f ;  /* 0x08201f0007047f89 */ /* 0x00006200000e0000 */
[----:B------:R-:W-:Y:S05]  /*0320*/  @P0 EXIT ;  /* 0x000000000000094d */ /* 0x000fea0003800000 */
[----:B------:R-:W2:Y:S01]  /*0330*/  LDC R5, c[0x0][0x374] ;  /* 0x0000dd00ff057b82 */ /* 0x000ea20000000800 */
[----:B01----:R-:W-:-:S07]  /*0340*/  FADD R7, R7, R4 ;  /* 0x0000000407077221 */ /* 0x003fce0000000000 */
[----:B------:R-:W0:Y:S01]  /*0350*/  LDC.64 R2, c[0x0][0x388] ;  /* 0x0000e200ff027b82 */ /* 0x000e220000000a00 */
[----:B--2---:R-:W-:-:S04]  /*0360*/  IMAD R5, R5, UR6, R10 ;  /* 0x0000000605057c24 */ /* 0x004fc8000f8e020a */
[----:B0-----:R-:W-:-:S05]  /*0370*/  IMAD.WIDE.U32 R2, R5, 0x4, R2 ;  /* 0x0000000405027825 */ /* 0x001fca00078e0002 */
[----:B------:R-:W-:Y:S01]  /*0380*/  STG.E desc[UR8][R2.64], R7 ;  /* 0x0000000702007986 */ /* 0x000fe2000c101908 */
[----:B------:R-:W-:Y:S05]  /*0390*/  EXIT ;  /* 0x000000000000794d */ /* 0x000fea0003800000 */
.L_x_3:
[----:B------:R-:W-:-:S00]  /*03a0*/  BRA `(.L_x_3) ;  /* 0xfffffffc00fc7947 */ /* 0x000fc0000383ffff */
[----:B------:R-:W-:-:S00]  /*03b0*/  NOP ;  /* 0x0000000000007918 */ /* 0x000fc00000000000 */
        /* <DEDUP_REMOVED lines=12> */
.L_x_4:


//--------------------- .nv.shared._Z19meanReductionKernelPKfPfii --------------------------
	.section	.nv.shared._Z19meanReductionKernelPKfPfii,"aw",@nobits
	.sectionflags	@""
	.align	4
.nv.shared._Z19meanReductionKernelPKfPfii:
	.zero		2048


//--------------------- .nv.shared.reserved.0     --------------------------
	.section	.nv.shared.reserved.0,"aw",@nobits
	.weak		__nv_reservedSMEM_offset_0_alias
	.size		__nv_reservedSMEM_offset_0_alias, 0, 64
	.other		__nv_reservedSMEM_offset_0_alias,@"STO_CUDA_RESERVED_SHARED STV_DEFAULT"
__nv_reservedSMEM_offset_0_alias:
	.zero		0
	.zero		64


//--------------------- .nv.constant0._Z19meanReductionKernelPKfPfii --------------------------
	.section	.nv.constant0._Z19meanReductionKernelPKfPfii,"a",@progbits
	.sectionflags	@""
	.align	4
.nv.constant0._Z19meanReductionKernelPKfPfii:
	.zero		920


//--------------------- SYMBOLS --------------------------

	.type		.nv.reservedSmem.offset0,@object
	.size		.nv.reservedSmem.offset0,0x4
	.type		.nv.reservedSmem.cap,@object
	.size		.nv.reservedSmem.cap,0x4
